//
// Generated by NVIDIA NVVM Compiler
//
// Compiler Build ID: CL-36424714
// Cuda compilation tools, release 13.0, V13.0.88
// Based on NVVM 20.0.0
//

.version 9.0
.target sm_100
.address_size 64

	// .globl	snn_abs_diff_kernel

.visible .entry snn_abs_diff_kernel(
	.param .u64 .ptr .align 1 snn_abs_diff_kernel_param_0,
	.param .u64 .ptr .align 1 snn_abs_diff_kernel_param_1,
	.param .u64 .ptr .align 1 snn_abs_diff_kernel_param_2,
	.param .u64 snn_abs_diff_kernel_param_3
)
{
	.reg .pred 	%p<2>;
	.reg .b32 	%r<5>;
	.reg .b32 	%f<7>;
	.reg .b64 	%rd<13>;

	ld.param.u64 	%rd2, [snn_abs_diff_kernel_param_0];
	ld.param.u64 	%rd3, [snn_abs_diff_kernel_param_1];
	ld.param.u64 	%rd4, [snn_abs_diff_kernel_param_2];
	ld.param.u64 	%rd5, [snn_abs_diff_kernel_param_3];
	mov.u32 	%r1, %ctaid.x;
	mov.u32 	%r2, %ntid.x;
	mov.u32 	%r3, %tid.x;
	mad.lo.s32 	%r4, %r1, %r2, %r3;
	cvt.u64.u32 	%rd1, %r4;
	setp.le.u64 	%p1, %rd5, %rd1;
	@%p1 bra 	$L__BB0_2;
	cvta.to.global.u64 	%rd6, %rd2;
	cvta.to.global.u64 	%rd7, %rd3;
	cvta.to.global.u64 	%rd8, %rd4;
	shl.b64 	%rd9, %rd1, 2;
	add.s64 	%rd10, %rd6, %rd9;
	ld.global.f32 	%f1, [%rd10];
	add.s64 	%rd11, %rd7, %rd9;
	ld.global.f32 	%f2, [%rd11];
	add.s64 	%rd12, %rd8, %rd9;
	ld.global.f32 	%f3, [%rd12];
	sub.f32 	%f4, %f2, %f3;
	abs.f32 	%f5, %f4;
	add.f32 	%f6, %f1, %f5;
	st.global.f32 	[%rd10], %f6;
$L__BB0_2:
	ret;

}


// ===== COMPILED SASS (sm_100) =====

	.target	sm_100

	.elftype	@"ET_EXEC"


//--------------------- .note.nv.tkinfo           --------------------------
	.section	.note.nv.tkinfo,"",@"SHT_NOTE"
	.sectionflags	@"SHF_NOTE_NV_TKINFO"
	.tkinfo
        /*0018*/ 	.word	0x00000002
        /*0030*/ 	.string	""
        /*0030*/ 	.string	"ptxas"
        /*0030*/ 	.string	"Cuda compilation tools, release 13.0, V13.0.88"
        /*0030*/ 	.string	"Build cuda_13.0.r13.0/compiler.36424714_0"
        /*0030*/ 	.string	"-arch sm_100 -m 64 "



//--------------------- .note.nv.cuinfo           --------------------------
	.section	.note.nv.cuinfo,"",@"SHT_NOTE"
	.sectionflags	@"SHF_NOTE_NV_CUINFO"
        /*0018*/ 	.short	0x0002
        /*001a*/ 	.short	0x0064
        /*001c*/ 	.short	0x0082
	.zero		2


//--------------------- .nv.info                  --------------------------
	.section	.nv.info,"",@"SHT_CUDA_INFO"
	.align	4


	//----- nvinfo : EIATTR_REGCOUNT
	.align		4
        /*0000*/ 	.byte	0x04, 0x2f
        /*0002*/ 	.short	(.L_1 - .L_0)
	.align		4
.L_0:
        /*0004*/ 	.word	index@(snn_abs_diff_kernel)
        /*0008*/ 	.word	0x0000000c


	//----- nvinfo : EIATTR_FRAME_SIZE
	.align		4
.L_1:
        /*000c*/ 	.byte	0x04, 0x11
        /*000e*/ 	.short	(.L_3 - .L_2)
	.align		4
.L_2:
        /*0010*/ 	.word	index@(snn_abs_diff_kernel)
        /*0014*/ 	.word	0x00000000


	//----- nvinfo : EIATTR_MIN_STACK_SIZE
	.align		4
.L_3:
        /*0018*/ 	.byte	0x04, 0x12
        /*001a*/ 	.short	(.L_5 - .L_4)
	.align		4
.L_4:
        /*001c*/ 	.word	index@(snn_abs_diff_kernel)
        /*0020*/ 	.word	0x00000000
.L_5:


//--------------------- .nv.compat                --------------------------
	.section	.nv.compat,"",@"SHT_CUDA_COMPAT_INFO"
	.align	4
        /*0000*/ 	.byte	0x02, 0x09, 0x00, 0x00, 0x02, 0x02, 0x01, 0x00, 0x02, 0x05, 0x05, 0x00, 0x03, 0x07, 0x01, 0x01
        /*0010*/ 	.byte	0x02, 0x03, 0x00, 0x00, 0x02, 0x06, 0x01, 0x00, 0x04, 0x0b, 0x08, 0x00, 0x09, 0x00, 0x00, 0x00
        /*0020*/ 	.byte	0x00, 0x00, 0x00, 0x00


//--------------------- .nv.info.snn_abs_diff_kernel --------------------------
	.section	.nv.info.snn_abs_diff_kernel,"",@"SHT_CUDA_INFO"
	.sectionflags	@""
	.align	4


	//----- nvinfo : EIATTR_CUDA_API_VERSION
	.align		4
        /*0000*/ 	.byte	0x04, 0x37
        /*0002*/ 	.short	(.L_7 - .L_6)
.L_6:
        /*0004*/ 	.word	0x00000082


	//----- nvinfo : EIATTR_KPARAM_INFO
	.align		4
.L_7:
        /*0008*/ 	.byte	0x04, 0x17
        /*000a*/ 	.short	(.L_9 - .L_8)
.L_8:
        /*000c*/ 	.word	0x00000000
        /*0010*/ 	.short	0x0003
        /*0012*/ 	.short	0x0018
        /*0014*/ 	.byte	0x00, 0xf0, 0x21, 0x00


	//----- nvinfo : EIATTR_KPARAM_INFO
	.align		4
.L_9:
        /*0018*/ 	.byte	0x04, 0x17
        /*001a*/ 	.short	(.L_11 - .L_10)
.L_10:
        /*001c*/ 	.word	0x00000000
        /*0020*/ 	.short	0x0002
        /*0022*/ 	.short	0x0010
        /*0024*/ 	.byte	0x00, 0xf5, 0x21, 0x00


	//----- nvinfo : EIATTR_KPARAM_INFO
	.align		4
.L_11:
        /*0028*/ 	.byte	0x04, 0x17
        /*002a*/ 	.short	(.L_13 - .L_12)
.L_12:
        /*002c*/ 	.word	0x00000000
        /*0030*/ 	.short	0x0001
        /*0032*/ 	.short	0x0008
        /*0034*/ 	.byte	0x00, 0xf5, 0x21, 0x00


	//----- nvinfo : EIATTR_KPARAM_INFO
	.align		4
.L_13:
        /*0038*/ 	.byte	0x04, 0x17
        /*003a*/ 	.short	(.L_15 - .L_14)
.L_14:
        /*003c*/ 	.word	0x00000000
        /*0040*/ 	.short	0x0000
        /*0042*/ 	.short	0x0000
        /*0044*/ 	.byte	0x00, 0xf5, 0x21, 0x00


	//----- nvinfo : EIATTR_SPARSE_MMA_MASK
	.align		4
.L_15:
        /*0048*/ 	.byte	0x03, 0x50
        /*004a*/ 	.short	0x0000


	//----- nvinfo : EIATTR_MAXREG_COUNT
	.align		4
        /*004c*/ 	.byte	0x03, 0x1b
        /*004e*/ 	.short	0x00ff


	//----- nvinfo : EIATTR_MERCURY_ISA_VERSION
	.align		4
        /*0050*/ 	.byte	0x03, 0x5f
        /*0052*/ 	.short	0x0101


	//----- nvinfo : EIATTR_VRC_CTA_INIT_COUNT
	.align		4
        /*0054*/ 	.byte	0x02, 0x4a
	.zero		1
	.zero		1


	//----- nvinfo : EIATTR_EXIT_INSTR_OFFSETS
	.align		4
        /*0058*/ 	.byte	0x04, 0x1c
        /*005a*/ 	.short	(.L_17 - .L_16)


	//   ....[0]....
.L_16:
        /*005c*/ 	.word	0x00000080


	//   ....[1]....
        /*0060*/ 	.word	0x000001a0


	//----- nvinfo : EIATTR_CBANK_PARAM_SIZE
	.align		4
.L_17:
        /*0064*/ 	.byte	0x03, 0x19
        /*0066*/ 	.short	0x0020


	//----- nvinfo : EIATTR_PARAM_CBANK
	.align		4
        /*0068*/ 	.byte	0x04, 0x0a
        /*006a*/ 	.short	(.L_19 - .L_18)
	.align		4
.L_18:
        /*006c*/ 	.word	index@(.nv.constant0.snn_abs_diff_kernel)
        /*0070*/ 	.short	0x0380
        /*0072*/ 	.short	0x0020


	//----- nvinfo : EIATTR_SW_WAR
	.align		4
.L_19:
        /*0074*/ 	.byte	0x04, 0x36
        /*0076*/ 	.short	(.L_21 - .L_20)
.L_20:
        /*0078*/ 	.word	0x00000008
.L_21:


//--------------------- .nv.callgraph             --------------------------
	.section	.nv.callgraph,"",@"SHT_CUDA_CALLGRAPH"
	.align	4
	.sectionentsize	8
	.align		4
        /*0000*/ 	.word	0x00000000
	.align		4
        /*0004*/ 	.word	0xffffffff
	.align		4
        /*0008*/ 	.word	0x00000000
	.align		4
        /*000c*/ 	.word	0xfffffffe
	.align		4
        /*0010*/ 	.word	0x00000000
	.align		4
        /*0014*/ 	.word	0xfffffffd
	.align		4
        /*0018*/ 	.word	0x00000000
	.align		4
        /*001c*/ 	.word	0xfffffffc


//--------------------- .text.snn_abs_diff_kernel --------------------------
	.section	.text.snn_abs_diff_kernel,"ax",@progbits
	.align	128
        .global         snn_abs_diff_kernel
        .type           snn_abs_diff_kernel,@function
        .size           snn_abs_diff_kernel,(.L_x_1 - snn_abs_diff_kernel)
        .other          snn_abs_diff_kernel,@"STO_CUDA_ENTRY STV_DEFAULT"
snn_abs_diff_kernel:
.text.snn_abs_diff_kernel:
[----:B------:R-:W-:Y:S01]  /*0000*/  LDC R1, c[0x0][0x37c] ;  /* 0x0000df00ff017b82 */ /* 0x000fe20000000800 */
[----:B------:R-:W0:Y:S07]  /*0010*/  S2R R3, SR_TID.X ;  /* 0x0000000000037919 */ /* 0x000e2e0000002100 */
[----:B------:R-:W0:Y:S01]  /*0020*/  S2UR UR4, SR_CTAID.X ;  /* 0x00000000000479c3 */ /* 0x000e220000002500 */
[----:B------:R-:W1:Y:S07]  /*0030*/  LDCU.64 UR6, c[0x0][0x398] ;  /* 0x00007300ff0677ac */ /* 0x000e6e0008000a00 */
[----:B------:R-:W0:Y:S02]  /*0040*/  LDC R0, c[0x0][0x360] ;  /* 0x0000d800ff007b82 */ /* 0x000e240000000800 */
[----:B0-----:R-:W-:-:S05]  /*0050*/  IMAD R0, R0, UR4, R3 ;  /* 0x0000000400007c24 */ /* 0x001fca000f8e0203 */
[----:B-1----:R-:W-:-:S04]  /*0060*/  ISETP.GE.U32.AND P0, PT, R0, UR6, PT ;  /* 0x0000000600007c0c */ /* 0x002fc8000bf06070 */
[----:B------:R-:W-:-:S13]  /*0070*/  ISETP.GE.U32.AND.EX P0, PT, RZ, UR7, PT, P0 ;  /* 0x00000007ff007c0c */ /* 0x000fda000bf06100 */
[----:B------:R-:W-:Y:S05]  /*0080*/  @P0 EXIT ;  /* 0x000000000000094d */ /* 0x000fea0003800000 */
[----:B------:R-:W0:Y:S01]  /*0090*/  LDCU.64 UR6, c[0x0][0x390] ;  /* 0x00007200ff0677ac */ /* 0x000e220008000a00 */
[----:B------:R-:W-:Y:S01]  /*00a0*/  IMAD.SHL.U32 R2, R0, 0x4, RZ ;  /* 0x0000000400027824 */ /* 0x000fe200078e00ff */
[----:B------:R-:W-:Y:S01]  /*00b0*/  SHF.R.U32.HI R0, RZ, 0x1e, R0 ;  /* 0x0000001eff007819 */ /* 0x000fe20000011600 */
[----:B------:R-:W1:Y:S01]  /*00c0*/  LDCU.128 UR8, c[0x0][0x380] ;  /* 0x00007000ff0877ac */ /* 0x000e620008000c00 */
[----:B------:R-:W2:Y:S02]  /*00d0*/  LDCU.64 UR4, c[0x0][0x358] ;  /* 0x00006b00ff0477ac */ /* 0x000ea40008000a00 */
[C---:B0-----:R-:W-:Y:S02]  /*00e0*/  IADD3 R6, P2, PT, R2.reuse, UR6, RZ ;  /* 0x0000000602067c10 */ /* 0x041fe4000ff5e0ff */
[----:B-1----:R-:W-:Y:S02]  /*00f0*/  IADD3 R4, P1, PT, R2, UR10, RZ ;  /* 0x0000000a02047c10 */ /* 0x002fe4000ff3e0ff */
[----:B------:R-:W-:-:S02]  /*0100*/  IADD3.X R7, PT, PT, R0, UR7, RZ, P2, !PT ;  /* 0x0000000700077c10 */ /* 0x000fc400097fe4ff */
[----:B------:R-:W-:Y:S02]  /*0110*/  IADD3 R2, P0, PT, R2, UR8, RZ ;  /* 0x0000000802027c10 */ /* 0x000fe4000ff1e0ff */
[C---:B------:R-:W-:Y:S02]  /*0120*/  IADD3.X R5, PT, PT, R0.reuse, UR11, RZ, P1, !PT ;  /* 0x0000000b00057c10 */ /* 0x040fe40008ffe4ff */
[----:B------:R-:W-:Y:S01]  /*0130*/  IADD3.X R3, PT, PT, R0, UR9, RZ, P0, !PT ;  /* 0x0000000900037c10 */ /* 0x000fe200087fe4ff */
[----:B--2---:R-:W2:Y:S04]  /*0140*/  LDG.E R7, desc[UR4][R6.64] ;  /* 0x0000000406077981 */ /* 0x004ea8000c1e1900 */
[----:B------:R-:W2:Y:S04]  /*0150*/  LDG.E R4, desc[UR4][R4.64] ;  /* 0x0000000404047981 */ /* 0x000ea8000c1e1900 */
[----:B------:R-:W3:Y:S01]  /*0160*/  LDG.E R0, desc[UR4][R2.64] ;  /* 0x0000000402007981 */ /* 0x000ee2000c1e1900 */
[----:B--2---:R-:W-:-:S04]  /*0170*/  FADD R9, R4, -R7 ;  /* 0x8000000704097221 */ /* 0x004fc80000000000 */
[----:B---3--:R-:W-:-:S05]  /*0180*/  FADD R9, R0, |R9| ;  /* 0x4000000900097221 */ /* 0x008fca0000000000 */
[----:B------:R-:W-:Y:S01]  /*0190*/  STG.E desc[UR4][R2.64], R9 ;  /* 0x0000000902007986 */ /* 0x000fe2000c101904 */
[----:B------:R-:W-:Y:S05]  /*01a0*/  EXIT ;  /* 0x000000000000794d */ /* 0x000fea0003800000 */
.L_x_0:
[----:B------:R-:W-:-:S00]  /*01b0*/  BRA `(.L_x_0) ;  /* 0xfffffffc00fc7947 */ /* 0x000fc0000383ffff */
[----:B------:R-:W-:-:S00]  /*01c0*/  NOP ;  /* 0x0000000000007918 */ /* 0x000fc00000000000 */
        /* <DEDUP_REMOVED lines=11> */
.L_x_1:


//--------------------- .nv.shared.reserved.0     --------------------------
	.section	.nv.shared.reserved.0,"aw",@nobits
	.weak		__nv_reservedSMEM_offset_0_alias
	.size		__nv_reservedSMEM_offset_0_alias, 0, 64
	.other		__nv_reservedSMEM_offset_0_alias,@"STO_CUDA_RESERVED_SHARED STV_DEFAULT"
__nv_reservedSMEM_offset_0_alias:
	.zero		0
	.zero		64


//--------------------- .nv.constant0.snn_abs_diff_kernel --------------------------
	.section	.nv.constant0.snn_abs_diff_kernel,"a",@progbits
	.sectionflags	@""
	.align	4
.nv.constant0.snn_abs_diff_kernel:
	.zero		928


//--------------------- SYMBOLS --------------------------

	.type		.nv.reservedSmem.offset0,@object
	.size		.nv.reservedSmem.offset0,0x4
